//
// Generated by NVIDIA NVVM Compiler
//
// Compiler Build ID: CL-36424714
// Cuda compilation tools, release 13.0, V13.0.88
// Based on NVVM 20.0.0
//

.version 9.0
.target sm_100
.address_size 64

	// .globl	default_function_kernel_1

.visible .entry default_function_kernel_1(
	.param .u64 .ptr .align 1 default_function_kernel_1_param_0,
	.param .u64 .ptr .align 1 default_function_kernel_1_param_1
)
.maxntid 16
{
	.reg .pred 	%p<5>;
	.reg .b32 	%r<11>;
	.reg .b32 	%f<35>;
	.reg .b64 	%rd<9>;

	ld.param.u64 	%rd1, [default_function_kernel_1_param_0];
	ld.param.u64 	%rd2, [default_function_kernel_1_param_1];
	cvta.to.global.u64 	%rd3, %rd2;
	mov.u32 	%r3, %ctaid.x;
	shl.b32 	%r4, %r3, 4;
	mov.u32 	%r5, %tid.x;
	or.b32  	%r1, %r4, %r5;
	mul.wide.u32 	%rd4, %r1, 4;
	add.s64 	%rd5, %rd3, %rd4;
	ld.global.nc.f32 	%f1, [%rd5];
	abs.f32 	%f6, %f1;
	mov.f32 	%f7, 0f3F800000;
	sub.f32 	%f8, %f7, %f6;
	rcp.approx.ftz.f32 	%f9, %f8;
	add.f32 	%f10, %f9, %f9;
	mul.f32 	%f11, %f6, %f10;
	setp.gt.f32 	%p1, %f6, 0f7E800000;
	selp.f32 	%f2, 0fC0000000, %f11, %p1;
	add.rz.f32 	%f12, %f2, %f7;
	mov.b32 	%r6, %f12;
	add.s32 	%r7, %r6, -1061158912;
	and.b32  	%r8, %r7, -8388608;
	mov.b32 	%r2, %f2;
	sub.s32 	%r9, %r2, %r8;
	mov.b32 	%f13, %r9;
	sub.s32 	%r10, 1082130432, %r8;
	mov.b32 	%f14, %r10;
	fma.rn.f32 	%f15, %f14, 0f3E800000, 0fBF800000;
	add.f32 	%f16, %f15, %f13;
	cvt.rn.f32.s32 	%f17, %r8;
	mul.f32 	%f18, %f17, 0f34000000;
	fma.rn.f32 	%f19, %f16, 0fBD39BF78, 0f3DD80012;
	fma.rn.f32 	%f20, %f19, %f16, 0fBE0778E0;
	fma.rn.f32 	%f21, %f20, %f16, 0f3E146475;
	fma.rn.f32 	%f22, %f21, %f16, 0fBE2A68DD;
	fma.rn.f32 	%f23, %f22, %f16, 0f3E4CAF9E;
	fma.rn.f32 	%f24, %f23, %f16, 0fBE800042;
	fma.rn.f32 	%f25, %f24, %f16, 0f3EAAAAE6;
	fma.rn.f32 	%f26, %f25, %f16, 0fBF000000;
	mul.f32 	%f27, %f16, %f26;
	fma.rn.f32 	%f28, %f27, %f16, %f16;
	fma.rn.f32 	%f34, %f18, 0f3F317218, %f28;
	setp.lt.u32 	%p2, %r2, 2139095040;
	@%p2 bra 	$L__BB0_2;
	setp.gt.s32 	%p3, %r2, -1082130432;
	fma.rn.f32 	%f29, %f2, 0f7F800000, 0f7F800000;
	selp.f32 	%f30, %f29, %f34, %p3;
	setp.eq.f32 	%p4, %f2, 0f00000000;
	selp.f32 	%f34, 0f80000000, %f30, %p4;
$L__BB0_2:
	cvta.to.global.u64 	%rd6, %rd1;
	mov.f32 	%f31, 0f3F000000;
	copysign.f32 	%f32, %f1, %f31;
	mul.f32 	%f33, %f32, %f34;
	add.s64 	%rd8, %rd6, %rd4;
	st.global.f32 	[%rd8], %f33;
	ret;

}
	// .globl	default_function_kernel
.visible .entry default_function_kernel(
	.param .u64 .ptr .align 1 default_function_kernel_param_0,
	.param .u64 .ptr .align 1 default_function_kernel_param_1
)
.maxntid 9
{
	.reg .b32 	%r<4>;
	.reg .b32 	%f<4>;
	.reg .b64 	%rd<8>;

	ld.param.u64 	%rd1, [default_function_kernel_param_0];
	ld.param.u64 	%rd2, [default_function_kernel_param_1];
	cvta.to.global.u64 	%rd3, %rd1;
	cvta.to.global.u64 	%rd4, %rd2;
	mov.u32 	%r1, %ctaid.x;
	mov.u32 	%r2, %tid.x;
	mad.lo.s32 	%r3, %r1, 9, %r2;
	mul.wide.u32 	%rd5, %r3, 4;
	add.s64 	%rd6, %rd4, %rd5;
	ld.global.nc.f32 	%f1, [%rd6];
	mul.f32 	%f2, %f1, 0f3FB8AA3B;
	ex2.approx.f32 	%f3, %f2;
	add.s64 	%rd7, %rd3, %rd5;
	st.global.f32 	[%rd7], %f3;
	ret;

}


// ===== COMPILED SASS (sm_100) =====

	.target	sm_100

	.elftype	@"ET_EXEC"


//--------------------- .note.nv.tkinfo           --------------------------
	.section	.note.nv.tkinfo,"",@"SHT_NOTE"
	.sectionflags	@"SHF_NOTE_NV_TKINFO"
	.tkinfo
        /*0018*/ 	.word	0x00000002
        /*0030*/ 	.string	""
        /*0030*/ 	.string	"ptxas"
        /*0030*/ 	.string	"Cuda compilation tools, release 13.0, V13.0.88"
        /*0030*/ 	.string	"Build cuda_13.0.r13.0/compiler.36424714_0"
        /*0030*/ 	.string	"-arch sm_100 -m 64 "



//--------------------- .note.nv.cuinfo           --------------------------
	.section	.note.nv.cuinfo,"",@"SHT_NOTE"
	.sectionflags	@"SHF_NOTE_NV_CUINFO"
        /*0018*/ 	.short	0x0002
        /*001a*/ 	.short	0x0064
        /*001c*/ 	.short	0x0082
	.zero		2


//--------------------- .nv.info                  --------------------------
	.section	.nv.info,"",@"SHT_CUDA_INFO"
	.align	4


	//----- nvinfo : EIATTR_REGCOUNT
	.align		4
        /*0000*/ 	.byte	0x04, 0x2f
        /*0002*/ 	.short	(.L_1 - .L_0)
	.align		4
.L_0:
        /*0004*/ 	.word	index@(default_function_kernel_1)
        /*0008*/ 	.word	0x0000000c


	//----- nvinfo : EIATTR_FRAME_SIZE
	.align		4
.L_1:
        /*000c*/ 	.byte	0x04, 0x11
        /*000e*/ 	.short	(.L_3 - .L_2)
	.align		4
.L_2:
        /*0010*/ 	.word	index@(default_function_kernel_1)
        /*0014*/ 	.word	0x00000000


	//----- nvinfo : EIATTR_REGCOUNT
	.align		4
.L_3:
        /*0018*/ 	.byte	0x04, 0x2f
        /*001a*/ 	.short	(.L_5 - .L_4)
	.align		4
.L_4:
        /*001c*/ 	.word	index@(default_function_kernel)
        /*0020*/ 	.word	0x0000000c


	//----- nvinfo : EIATTR_FRAME_SIZE
	.align		4
.L_5:
        /*0024*/ 	.byte	0x04, 0x11
        /*0026*/ 	.short	(.L_7 - .L_6)
	.align		4
.L_6:
        /*0028*/ 	.word	index@(default_function_kernel)
        /*002c*/ 	.word	0x00000000


	//----- nvinfo : EIATTR_MIN_STACK_SIZE
	.align		4
.L_7:
        /*0030*/ 	.byte	0x04, 0x12
        /*0032*/ 	.short	(.L_9 - .L_8)
	.align		4
.L_8:
        /*0034*/ 	.word	index@(default_function_kernel)
        /*0038*/ 	.word	0x00000000


	//----- nvinfo : EIATTR_MIN_STACK_SIZE
	.align		4
.L_9:
        /*003c*/ 	.byte	0x04, 0x12
        /*003e*/ 	.short	(.L_11 - .L_10)
	.align		4
.L_10:
        /*0040*/ 	.word	index@(default_function_kernel_1)
        /*0044*/ 	.word	0x00000000
.L_11:


//--------------------- .nv.compat                --------------------------
	.section	.nv.compat,"",@"SHT_CUDA_COMPAT_INFO"
	.align	4
        /*0000*/ 	.byte	0x02, 0x09, 0x00, 0x00, 0x02, 0x02, 0x01, 0x00, 0x02, 0x05, 0x05, 0x00, 0x03, 0x07, 0x01, 0x01
        /*0010*/ 	.byte	0x02, 0x03, 0x00, 0x00, 0x02, 0x06, 0x01, 0x00, 0x04, 0x0b, 0x08, 0x00, 0x01, 0x00, 0x00, 0x00
        /*0020*/ 	.byte	0x00, 0x00, 0x00, 0x00


//--------------------- .nv.info.default_function_kernel --------------------------
	.section	.nv.info.default_function_kernel,"",@"SHT_CUDA_INFO"
	.sectionflags	@""
	.align	4


	//----- nvinfo : EIATTR_CUDA_API_VERSION
	.align		4
        /*0000*/ 	.byte	0x04, 0x37
        /*0002*/ 	.short	(.L_13 - .L_12)
.L_12:
        /*0004*/ 	.word	0x00000082


	//----- nvinfo : EIATTR_KPARAM_INFO
	.align		4
.L_13:
        /*0008*/ 	.byte	0x04, 0x17
        /*000a*/ 	.short	(.L_15 - .L_14)
.L_14:
        /*000c*/ 	.word	0x00000000
        /*0010*/ 	.short	0x0001
        /*0012*/ 	.short	0x0008
        /*0014*/ 	.byte	0x00, 0xf5, 0x21, 0x00


	//----- nvinfo : EIATTR_KPARAM_INFO
	.align		4
.L_15:
        /*0018*/ 	.byte	0x04, 0x17
        /*001a*/ 	.short	(.L_17 - .L_16)
.L_16:
        /*001c*/ 	.word	0x00000000
        /*0020*/ 	.short	0x0000
        /*0022*/ 	.short	0x0000
        /*0024*/ 	.byte	0x00, 0xf5, 0x21, 0x00


	//----- nvinfo : EIATTR_SPARSE_MMA_MASK
	.align		4
.L_17:
        /*0028*/ 	.byte	0x03, 0x50
        /*002a*/ 	.short	0x0000


	//----- nvinfo : EIATTR_MAXREG_COUNT
	.align		4
        /*002c*/ 	.byte	0x03, 0x1b
        /*002e*/ 	.short	0x00ff


	//----- nvinfo : EIATTR_MERCURY_ISA_VERSION
	.align		4
        /*0030*/ 	.byte	0x03, 0x5f
        /*0032*/ 	.short	0x0101


	//----- nvinfo : EIATTR_VRC_CTA_INIT_COUNT
	.align		4
        /*0034*/ 	.byte	0x02, 0x4a
	.zero		1
	.zero		1


	//----- nvinfo : EIATTR_EXIT_INSTR_OFFSETS
	.align		4
        /*0038*/ 	.byte	0x04, 0x1c
        /*003a*/ 	.short	(.L_19 - .L_18)


	//   ....[0]....
.L_18:
        /*003c*/ 	.word	0x00000100


	//----- nvinfo : EIATTR_MAX_THREADS
	.align		4
.L_19:
        /*0040*/ 	.byte	0x04, 0x05
        /*0042*/ 	.short	(.L_21 - .L_20)
.L_20:
        /*0044*/ 	.word	0x00000009
        /*0048*/ 	.word	0x00000001
        /*004c*/ 	.word	0x00000001


	//----- nvinfo : EIATTR_CBANK_PARAM_SIZE
	.align		4
.L_21:
        /*0050*/ 	.byte	0x03, 0x19
        /*0052*/ 	.short	0x0010


	//----- nvinfo : EIATTR_PARAM_CBANK
	.align		4
        /*0054*/ 	.byte	0x04, 0x0a
        /*0056*/ 	.short	(.L_23 - .L_22)
	.align		4
.L_22:
        /*0058*/ 	.word	index@(.nv.constant0.default_function_kernel)
        /*005c*/ 	.short	0x0380
        /*005e*/ 	.short	0x0010


	//----- nvinfo : EIATTR_SW_WAR
	.align		4
.L_23:
        /*0060*/ 	.byte	0x04, 0x36
        /*0062*/ 	.short	(.L_25 - .L_24)
.L_24:
        /*0064*/ 	.word	0x00000008
.L_25:


//--------------------- .nv.info.default_function_kernel_1 --------------------------
	.section	.nv.info.default_function_kernel_1,"",@"SHT_CUDA_INFO"
	.sectionflags	@""
	.align	4


	//----- nvinfo : EIATTR_CUDA_API_VERSION
	.align		4
        /*0000*/ 	.byte	0x04, 0x37
        /*0002*/ 	.short	(.L_27 - .L_26)
.L_26:
        /*0004*/ 	.word	0x00000082


	//----- nvinfo : EIATTR_KPARAM_INFO
	.align		4
.L_27:
        /*0008*/ 	.byte	0x04, 0x17
        /*000a*/ 	.short	(.L_29 - .L_28)
.L_28:
        /*000c*/ 	.word	0x00000000
        /*0010*/ 	.short	0x0001
        /*0012*/ 	.short	0x0008
        /*0014*/ 	.byte	0x00, 0xf5, 0x21, 0x00


	//----- nvinfo : EIATTR_KPARAM_INFO
	.align		4
.L_29:
        /*0018*/ 	.byte	0x04, 0x17
        /*001a*/ 	.short	(.L_31 - .L_30)
.L_30:
        /*001c*/ 	.word	0x00000000
        /*0020*/ 	.short	0x0000
        /*0022*/ 	.short	0x0000
        /*0024*/ 	.byte	0x00, 0xf5, 0x21, 0x00


	//----- nvinfo : EIATTR_SPARSE_MMA_MASK
	.align		4
.L_31:
        /*0028*/ 	.byte	0x03, 0x50
        /*002a*/ 	.short	0x0000


	//----- nvinfo : EIATTR_MAXREG_COUNT
	.align		4
        /*002c*/ 	.byte	0x03, 0x1b
        /*002e*/ 	.short	0x00ff


	//----- nvinfo : EIATTR_MERCURY_ISA_VERSION
	.align		4
        /*0030*/ 	.byte	0x03, 0x5f
        /*0032*/ 	.short	0x0101


	//----- nvinfo : EIATTR_VRC_CTA_INIT_COUNT
	.align		4
        /*0034*/ 	.byte	0x02, 0x4a
	.zero		1
	.zero		1


	//----- nvinfo : EIATTR_EXIT_INSTR_OFFSETS
	.align		4
        /*0038*/ 	.byte	0x04, 0x1c
        /*003a*/ 	.short	(.L_33 - .L_32)


	//   ....[0]....
.L_32:
        /*003c*/ 	.word	0x00000310


	//----- nvinfo : EIATTR_MAX_THREADS
	.align		4
.L_33:
        /*0040*/ 	.byte	0x04, 0x05
        /*0042*/ 	.short	(.L_35 - .L_34)
.L_34:
        /*0044*/ 	.word	0x00000010
        /*0048*/ 	.word	0x00000001
        /*004c*/ 	.word	0x00000001


	//----- nvinfo : EIATTR_CBANK_PARAM_SIZE
	.align		4
.L_35:
        /*0050*/ 	.byte	0x03, 0x19
        /*0052*/ 	.short	0x0010


	//----- nvinfo : EIATTR_PARAM_CBANK
	.align		4
        /*0054*/ 	.byte	0x04, 0x0a
        /*0056*/ 	.short	(.L_37 - .L_36)
	.align		4
.L_36:
        /*0058*/ 	.word	index@(.nv.constant0.default_function_kernel_1)
        /*005c*/ 	.short	0x0380
        /*005e*/ 	.short	0x0010


	//----- nvinfo : EIATTR_SW_WAR
	.align		4
.L_37:
        /*0060*/ 	.byte	0x04, 0x36
        /*0062*/ 	.short	(.L_39 - .L_38)
.L_38:
        /*0064*/ 	.word	0x00000008
.L_39:


//--------------------- .nv.callgraph             --------------------------
	.section	.nv.callgraph,"",@"SHT_CUDA_CALLGRAPH"
	.align	4
	.sectionentsize	8
	.align		4
        /*0000*/ 	.word	0x00000000
	.align		4
        /*0004*/ 	.word	0xffffffff
	.align		4
        /*0008*/ 	.word	0x00000000
	.align		4
        /*000c*/ 	.word	0xfffffffe
	.align		4
        /*0010*/ 	.word	0x00000000
	.align		4
        /*0014*/ 	.word	0xfffffffd
	.align		4
        /*0018*/ 	.word	0x00000000
	.align		4
        /*001c*/ 	.word	0xfffffffc


//--------------------- .text.default_function_kernel --------------------------
	.section	.text.default_function_kernel,"ax",@progbits
	.align	128
        .global         default_function_kernel
        .type           default_function_kernel,@function
        .size           default_function_kernel,(.L_x_2 - default_function_kernel)
        .other          default_function_kernel,@"STO_CUDA_ENTRY STV_DEFAULT"
default_function_kernel:
.text.default_function_kernel:
[----:B------:R-:W-:Y:S01]  /*0000*/  LDC R1, c[0x0][0x37c] ;  /* 0x0000df00ff017b82 */ /* 0x000fe20000000800 */
[----:B------:R-:W0:Y:S07]  /*0010*/  S2R R7, SR_CTAID.X ;  /* 0x0000000000077919 */ /* 0x000e2e0000002500 */
[----:B------:R-:W1:Y:S01]  /*0020*/  LDC.64 R2, c[0x0][0x388] ;  /* 0x0000e200ff027b82 */ /* 0x000e620000000a00 */
[----:B------:R-:W2:Y:S01]  /*0030*/  LDCU.64 UR4, c[0x0][0x358] ;  /* 0x00006b00ff0477ac */ /* 0x000ea20008000a00 */
[----:B------:R-:W0:Y:S06]  /*0040*/  S2R R0, SR_TID.X ;  /* 0x0000000000007919 */ /* 0x000e2c0000002100 */
[----:B------:R-:W3:Y:S01]  /*0050*/  LDC.64 R4, c[0x0][0x380] ;  /* 0x0000e000ff047b82 */ /* 0x000ee20000000a00 */
[----:B0-----:R-:W-:-:S04]  /*0060*/  IMAD R7, R7, 0x9, R0 ;  /* 0x0000000907077824 */ /* 0x001fc800078e0200 */
[----:B-1----:R-:W-:-:S06]  /*0070*/  IMAD.WIDE.U32 R2, R7, 0x4, R2 ;  /* 0x0000000407027825 */ /* 0x002fcc00078e0002 */
[----:B--2---:R-:W2:Y:S01]  /*0080*/  LDG.E.CONSTANT R2, desc[UR4][R2.64] ;  /* 0x0000000402027981 */ /* 0x004ea2000c1e9900 */
[----:B---3--:R-:W-:-:S04]  /*0090*/  IMAD.WIDE.U32 R4, R7, 0x4, R4 ;  /* 0x0000000407047825 */ /* 0x008fc800078e0004 */
[----:B--2---:R-:W-:-:S05]  /*00a0*/  FMUL R0, R2, 1.4426950216293334961 ;  /* 0x3fb8aa3b02007820 */ /* 0x004fca0000400000 */
[----:B------:R-:W-:-:S13]  /*00b0*/  FSETP.GEU.AND P0, PT, R0, -126, PT ;  /* 0xc2fc00000000780b */ /* 0x000fda0003f0e000 */
[----:B------:R-:W-:-:S04]  /*00c0*/  @!P0 FMUL R0, R0, 0.5 ;  /* 0x3f00000000008820 */ /* 0x000fc80000400000 */
[----:B------:R-:W0:Y:S02]  /*00d0*/  MUFU.EX2 R9, R0 ;  /* 0x0000000000097308 */ /* 0x000e240000000800 */
[----:B0-----:R-:W-:-:S05]  /*00e0*/  @!P0 FMUL R9, R9, R9 ;  /* 0x0000000909098220 */ /* 0x001fca0000400000 */
[----:B------:R-:W-:Y:S01]  /*00f0*/  STG.E desc[UR4][R4.64], R9 ;  /* 0x0000000904007986 */ /* 0x000fe2000c101904 */
[----:B------:R-:W-:Y:S05]  /*0100*/  EXIT ;  /* 0x000000000000794d */ /* 0x000fea0003800000 */
.L_x_0:
[----:B------:R-:W-:-:S00]  /*0110*/  BRA `(.L_x_0) ;  /* 0xfffffffc00fc7947 */ /* 0x000fc0000383ffff */
[----:B------:R-:W-:-:S00]  /*0120*/  NOP ;  /* 0x0000000000007918 */ /* 0x000fc00000000000 */
        /* <DEDUP_REMOVED lines=13> */
.L_x_2:


//--------------------- .text.default_function_kernel_1 --------------------------
	.section	.text.default_function_kernel_1,"ax",@progbits
	.align	128
        .global         default_function_kernel_1
        .type           default_function_kernel_1,@function
        .size           default_function_kernel_1,(.L_x_3 - default_function_kernel_1)
        .other          default_function_kernel_1,@"STO_CUDA_ENTRY STV_DEFAULT"
default_function_kernel_1:
.text.default_function_kernel_1:
[----:B------:R-:W-:Y:S01]  /*0000*/  LDC R1, c[0x0][0x37c] ;  /* 0x0000df00ff017b82 */ /* 0x000fe20000000800 */
[----:B------:R-:W0:Y:S07]  /*0010*/  S2R R5, SR_TID.X ;  /* 0x0000000000057919 */ /* 0x000e2e0000002100 */
[----:B------:R-:W1:Y:S01]  /*0020*/  S2UR UR4, SR_CTAID.X ;  /* 0x00000000000479c3 */ /* 0x000e620000002500 */
[----:B------:R-:W2:Y:S07]  /*0030*/  LDCU.64 UR6, c[0x0][0x358] ;  /* 0x00006b00ff0677ac */ /* 0x000eae0008000a00 */
[----:B------:R-:W3:Y:S01]  /*0040*/  LDC.64 R2, c[0x0][0x388] ;  /* 0x0000e200ff027b82 */ /* 0x000ee20000000a00 */
[----:B-1----:R-:W-:-:S06]  /*0050*/  USHF.L.U32 UR4, UR4, 0x4, URZ ;  /* 0x0000000404047899 */ /* 0x002fcc00080006ff */
[----:B0-----:R-:W-:-:S05]  /*0060*/  LOP3.LUT R5, R5, UR4, RZ, 0xfc, !PT ;  /* 0x0000000405057c12 */ /* 0x001fca000f8efcff */
[----:B---3--:R-:W-:-:S05]  /*0070*/  IMAD.WIDE.U32 R2, R5, 0x4, R2 ;  /* 0x0000000405027825 */ /* 0x008fca00078e0002 */
[----:B--2---:R-:W2:Y:S01]  /*0080*/  LDG.E.CONSTANT R0, desc[UR6][R2.64] ;  /* 0x0000000602007981 */ /* 0x004ea2000c1e9900 */
[----:B------:R-:W-:Y:S01]  /*0090*/  HFMA2 R8, -RZ, RZ, 1.625, 0 ;  /* 0x3e800000ff087431 */ /* 0x000fe200000001ff */
[----:B------:R-:W-:Y:S01]  /*00a0*/  MOV R9, 0x3d39bf78 ;  /* 0x3d39bf7800097802 */ /* 0x000fe20000000f00 */
[C---:B--2---:R-:W-:Y:S01]  /*00b0*/  FADD R4, -|R0|.reuse, 1 ;  /* 0x3f80000000047421 */ /* 0x044fe20000000300 */
[----:B------:R-:W-:-:S05]  /*00c0*/  FSETP.GT.AND P0, PT, |R0|, 8.50705917302346158658e+37, PT ;  /* 0x7e8000000000780b */ /* 0x000fca0003f04200 */
[----:B------:R-:W0:Y:S02]  /*00d0*/  MUFU.RCP R4, R4 ;  /* 0x0000000400047308 */ /* 0x000e240000001000 */
[----:B0-----:R-:W-:-:S04]  /*00e0*/  FADD R7, R4, R4 ;  /* 0x0000000404077221 */ /* 0x001fc80000000000 */
[----:B------:R-:W-:-:S05]  /*00f0*/  FMUL R7, |R0|, R7 ;  /* 0x0000000700077220 */ /* 0x000fca0000400200 */
[----:B------:R-:W-:-:S04]  /*0100*/  FSEL R7, R7, -2, !P0 ;  /* 0xc000000007077808 */ /* 0x000fc80004000000 */
[C---:B------:R-:W-:Y:S01]  /*0110*/  ISETP.GE.U32.AND P0, PT, R7.reuse, 0x7f800000, PT ;  /* 0x7f8000000700780c */ /* 0x040fe20003f06070 */
[----:B------:R-:W-:-:S03]  /*0120*/  FADD.RZ R6, R7, 1 ;  /* 0x3f80000007067421 */ /* 0x000fc6000000c000 */
[----:B------:R-:W-:Y:S02]  /*0130*/  ISETP.GT.AND P1, PT, R7, -0x40800000, P0 ;  /* 0xbf8000000700780c */ /* 0x000fe40000724270 */
[----:B------:R-:W-:-:S04]  /*0140*/  IADD3 R6, PT, PT, R6, -0x3f400000, RZ ;  /* 0xc0c0000006067810 */ /* 0x000fc80007ffe0ff */
[----:B------:R-:W-:-:S04]  /*0150*/  LOP3.LUT R6, R6, 0xff800000, RZ, 0xc0, !PT ;  /* 0xff80000006067812 */ /* 0x000fc800078ec0ff */
[----:B------:R-:W-:Y:S02]  /*0160*/  IADD3 R3, PT, PT, -R6, 0x40800000, RZ ;  /* 0x4080000006037810 */ /* 0x000fe40007ffe1ff */
[-C--:B------:R-:W-:Y:S02]  /*0170*/  IADD3 R2, PT, PT, R7, -R6.reuse, RZ ;  /* 0x8000000607027210 */ /* 0x080fe40007ffe0ff */
[----:B------:R-:W-:Y:S01]  /*0180*/  I2FP.F32.S32 R6, R6 ;  /* 0x0000000600067245 */ /* 0x000fe20000201400 */
[----:B------:R-:W-:-:S04]  /*0190*/  FFMA R3, R3, R8, -1 ;  /* 0xbf80000003037423 */ /* 0x000fc80000000008 */
[----:B------:R-:W-:Y:S01]  /*01a0*/  FADD R4, R2, R3 ;  /* 0x0000000302047221 */ /* 0x000fe20000000000 */
[----:B------:R-:W-:-:S03]  /*01b0*/  FMUL R6, R6, 1.1920928955078125e-07 ;  /* 0x3400000006067820 */ /* 0x000fc60000400000 */
[----:B------:R-:W-:-:S04]  /*01c0*/  FFMA R3, R4, -R9, 0.10546888411045074463 ;  /* 0x3dd8001204037423 */ /* 0x000fc80000000809 */
[----:B------:R-:W-:-:S04]  /*01d0*/  FFMA R3, R4, R3, -0.13229703903198242188 ;  /* 0xbe0778e004037423 */ /* 0x000fc80000000003 */
[----:B------:R-:W-:-:S04]  /*01e0*/  FFMA R3, R4, R3, 0.14491446316242218018 ;  /* 0x3e14647504037423 */ /* 0x000fc80000000003 */
[----:B------:R-:W-:-:S04]  /*01f0*/  FFMA R3, R4, R3, -0.16641564667224884033 ;  /* 0xbe2a68dd04037423 */ /* 0x000fc80000000003 */
[----:B------:R-:W-:-:S04]  /*0200*/  FFMA R3, R4, R3, 0.19988867640495300293 ;  /* 0x3e4caf9e04037423 */ /* 0x000fc80000000003 */
[----:B------:R-:W-:-:S04]  /*0210*/  FFMA R3, R4, R3, -0.25000196695327758789 ;  /* 0xbe80004204037423 */ /* 0x000fc80000000003 */
[----:B------:R-:W-:-:S04]  /*0220*/  FFMA R3, R4, R3, 0.33333510160446166992 ;  /* 0x3eaaaae604037423 */ /* 0x000fc80000000003 */
[C---:B------:R-:W-:Y:S02]  /*0230*/  FFMA R9, R4.reuse, R3, -0.5 ;  /* 0xbf00000004097423 */ /* 0x040fe40000000003 */
[----:B------:R-:W0:Y:S02]  /*0240*/  LDC.64 R2, c[0x0][0x380] ;  /* 0x0000e000ff027b82 */ /* 0x000e240000000a00 */
[----:B------:R-:W-:-:S04]  /*0250*/  FMUL R9, R4, R9 ;  /* 0x0000000904097220 */ /* 0x000fc80000400000 */
[----:B------:R-:W-:Y:S01]  /*0260*/  FFMA R9, R4, R9, R4 ;  /* 0x0000000904097223 */ /* 0x000fe20000000004 */
[----:B------:R-:W-:-:S03]  /*0270*/  @P0 MOV R4, 0x7f800000 ;  /* 0x7f80000000040802 */ /* 0x000fc60000000f00 */
[----:B------:R-:W-:Y:S01]  /*0280*/  FFMA R6, R6, 0.69314718246459960938, R9 ;  /* 0x3f31721806067823 */ /* 0x000fe20000000009 */
[----:B------:R-:W-:Y:S02]  /*0290*/  HFMA2 R9, -RZ, RZ, 1.75, 0 ;  /* 0x3f000000ff097431 */ /* 0x000fe400000001ff */
[C---:B------:R-:W-:Y:S01]  /*02a0*/  @P1 FFMA R6, R7.reuse, R4, +INF ;  /* 0x7f80000007061423 */ /* 0x040fe20000000004 */
[----:B------:R-:W-:-:S04]  /*02b0*/  @P0 FSETP.NEU.AND P1, PT, R7, RZ, PT ;  /* 0x000000ff0700020b */ /* 0x000fc80003f2d000 */
[----:B------:R-:W-:Y:S02]  /*02c0*/  @P0 FSEL R6, R6, -RZ, P1 ;  /* 0x800000ff06060208 */ /* 0x000fe40000800000 */
[----:B------:R-:W-:Y:S01]  /*02d0*/  LOP3.LUT R7, R9, 0x80000000, R0, 0xb8, !PT ;  /* 0x8000000009077812 */ /* 0x000fe200078eb800 */
[----:B0-----:R-:W-:-:S04]  /*02e0*/  IMAD.WIDE.U32 R2, R5, 0x4, R2 ;  /* 0x0000000405027825 */ /* 0x001fc800078e0002 */
[----:B------:R-:W-:-:S05]  /*02f0*/  FMUL R7, R7, R6 ;  /* 0x0000000607077220 */ /* 0x000fca0000400000 */
[----:B------:R-:W-:Y:S01]  /*0300*/  STG.E desc[UR6][R2.64], R7 ;  /* 0x0000000702007986 */ /* 0x000fe2000c101906 */
[----:B------:R-:W-:Y:S05]  /*0310*/  EXIT ;  /* 0x000000000000794d */ /* 0x000fea0003800000 */
.L_x_1:
        /* <DEDUP_REMOVED lines=14> */
.L_x_3:


//--------------------- .nv.shared.reserved.0     --------------------------
	.section	.nv.shared.reserved.0,"aw",@nobits
	.weak		__nv_reservedSMEM_offset_0_alias
	.size		__nv_reservedSMEM_offset_0_alias, 0, 64
	.other		__nv_reservedSMEM_offset_0_alias,@"STO_CUDA_RESERVED_SHARED STV_DEFAULT"
__nv_reservedSMEM_offset_0_alias:
	.zero		0
	.zero		64


//--------------------- .nv.constant0.default_function_kernel --------------------------
	.section	.nv.constant0.default_function_kernel,"a",@progbits
	.sectionflags	@""
	.align	4
.nv.constant0.default_function_kernel:
	.zero		912


//--------------------- .nv.constant0.default_function_kernel_1 --------------------------
	.section	.nv.constant0.default_function_kernel_1,"a",@progbits
	.sectionflags	@""
	.align	4
.nv.constant0.default_function_kernel_1:
	.zero		912


//--------------------- SYMBOLS --------------------------

	.type		.nv.reservedSmem.offset0,@object
	.size		.nv.reservedSmem.offset0,0x4
